//
// Generated by NVIDIA NVVM Compiler
//
// Compiler Build ID: CL-36424714
// Cuda compilation tools, release 13.0, V13.0.88
// Based on NVVM 20.0.0
//

.version 9.0
.target sm_100
.address_size 64

	// .globl	_Z17reduction_kernel1PKfPfi
.extern .shared .align 16 .b8 sdata[];

.visible .entry _Z17reduction_kernel1PKfPfi(
	.param .u64 .ptr .align 1 _Z17reduction_kernel1PKfPfi_param_0,
	.param .u64 .ptr .align 1 _Z17reduction_kernel1PKfPfi_param_1,
	.param .u32 _Z17reduction_kernel1PKfPfi_param_2
)
{
	.reg .pred 	%p<7>;
	.reg .b32 	%r<15>;
	.reg .b32 	%f<11>;
	.reg .b64 	%rd<11>;

	ld.param.u64 	%rd3, [_Z17reduction_kernel1PKfPfi_param_0];
	ld.param.u64 	%rd2, [_Z17reduction_kernel1PKfPfi_param_1];
	ld.param.u32 	%r9, [_Z17reduction_kernel1PKfPfi_param_2];
	cvta.to.global.u64 	%rd1, %rd3;
	mov.u32 	%r1, %ctaid.x;
	mov.u32 	%r14, %ntid.x;
	mov.u32 	%r3, %tid.x;
	mad.lo.s32 	%r4, %r1, %r14, %r3;
	setp.ge.s32 	%p1, %r4, %r9;
	mov.f32 	%f10, 0f00000000;
	@%p1 bra 	$L__BB0_3;
	mul.wide.s32 	%rd4, %r4, 4;
	add.s64 	%rd5, %rd1, %rd4;
	ld.global.f32 	%f10, [%rd5];
	add.s32 	%r5, %r4, %r14;
	setp.ge.u32 	%p2, %r5, %r9;
	@%p2 bra 	$L__BB0_3;
	mul.wide.u32 	%rd6, %r5, 4;
	add.s64 	%rd7, %rd1, %rd6;
	ld.global.f32 	%f5, [%rd7];
	add.f32 	%f10, %f10, %f5;
$L__BB0_3:
	shl.b32 	%r10, %r3, 2;
	mov.u32 	%r11, sdata;
	add.s32 	%r6, %r11, %r10;
	st.shared.f32 	[%r6], %f10;
	setp.lt.u32 	%p3, %r14, 2;
	@%p3 bra 	$L__BB0_7;
$L__BB0_4:
	shr.u32 	%r8, %r14, 1;
	bar.sync 	0;
	setp.ge.u32 	%p4, %r3, %r8;
	@%p4 bra 	$L__BB0_6;
	shl.b32 	%r12, %r8, 2;
	add.s32 	%r13, %r6, %r12;
	ld.shared.f32 	%f6, [%r13];
	ld.shared.f32 	%f7, [%r6];
	add.f32 	%f8, %f6, %f7;
	st.shared.f32 	[%r6], %f8;
$L__BB0_6:
	setp.gt.u32 	%p5, %r14, 3;
	mov.u32 	%r14, %r8;
	@%p5 bra 	$L__BB0_4;
$L__BB0_7:
	setp.ne.s32 	%p6, %r3, 0;
	@%p6 bra 	$L__BB0_9;
	ld.shared.f32 	%f9, [sdata];
	cvta.to.global.u64 	%rd8, %rd2;
	mul.wide.u32 	%rd9, %r1, 4;
	add.s64 	%rd10, %rd8, %rd9;
	st.global.f32 	[%rd10], %f9;
$L__BB0_9:
	ret;

}


// ===== COMPILED SASS (sm_100) =====

	.target	sm_100

	.elftype	@"ET_EXEC"


//--------------------- .note.nv.tkinfo           --------------------------
	.section	.note.nv.tkinfo,"",@"SHT_NOTE"
	.sectionflags	@"SHF_NOTE_NV_TKINFO"
	.tkinfo
        /*0018*/ 	.word	0x00000002
        /*0030*/ 	.string	""
        /*0030*/ 	.string	"ptxas"
        /*0030*/ 	.string	"Cuda compilation tools, release 13.0, V13.0.88"
        /*0030*/ 	.string	"Build cuda_13.0.r13.0/compiler.36424714_0"
        /*0030*/ 	.string	"-arch sm_100 -m 64 "



//--------------------- .note.nv.cuinfo           --------------------------
	.section	.note.nv.cuinfo,"",@"SHT_NOTE"
	.sectionflags	@"SHF_NOTE_NV_CUINFO"
        /*0018*/ 	.short	0x0002
        /*001a*/ 	.short	0x0064
        /*001c*/ 	.short	0x0082
	.zero		2


//--------------------- .nv.info                  --------------------------
	.section	.nv.info,"",@"SHT_CUDA_INFO"
	.align	4


	//----- nvinfo : EIATTR_REGCOUNT
	.align		4
        /*0000*/ 	.byte	0x04, 0x2f
        /*0002*/ 	.short	(.L_1 - .L_0)
	.align		4
.L_0:
        /*0004*/ 	.word	index@(_Z17reduction_kernel1PKfPfi)
        /*0008*/ 	.word	0x0000000c


	//----- nvinfo : EIATTR_FRAME_SIZE
	.align		4
.L_1:
        /*000c*/ 	.byte	0x04, 0x11
        /*000e*/ 	.short	(.L_3 - .L_2)
	.align		4
.L_2:
        /*0010*/ 	.word	index@(_Z17reduction_kernel1PKfPfi)
        /*0014*/ 	.word	0x00000000


	//----- nvinfo : EIATTR_MIN_STACK_SIZE
	.align		4
.L_3:
        /*0018*/ 	.byte	0x04, 0x12
        /*001a*/ 	.short	(.L_5 - .L_4)
	.align		4
.L_4:
        /*001c*/ 	.word	index@(_Z17reduction_kernel1PKfPfi)
        /*0020*/ 	.word	0x00000000
.L_5:


//--------------------- .nv.compat                --------------------------
	.section	.nv.compat,"",@"SHT_CUDA_COMPAT_INFO"
	.align	4
        /*0000*/ 	.byte	0x02, 0x09, 0x00, 0x00, 0x02, 0x02, 0x01, 0x00, 0x02, 0x05, 0x05, 0x00, 0x03, 0x07, 0x01, 0x01
        /*0010*/ 	.byte	0x02, 0x03, 0x00, 0x00, 0x02, 0x06, 0x01, 0x00, 0x04, 0x0b, 0x08, 0x00, 0x09, 0x00, 0x00, 0x00
        /*0020*/ 	.byte	0x00, 0x00, 0x00, 0x00


//--------------------- .nv.info._Z17reduction_kernel1PKfPfi --------------------------
	.section	.nv.info._Z17reduction_kernel1PKfPfi,"",@"SHT_CUDA_INFO"
	.sectionflags	@""
	.align	4


	//----- nvinfo : EIATTR_CUDA_API_VERSION
	.align		4
        /*0000*/ 	.byte	0x04, 0x37
        /*0002*/ 	.short	(.L_7 - .L_6)
.L_6:
        /*0004*/ 	.word	0x00000082


	//----- nvinfo : EIATTR_KPARAM_INFO
	.align		4
.L_7:
        /*0008*/ 	.byte	0x04, 0x17
        /*000a*/ 	.short	(.L_9 - .L_8)
.L_8:
        /*000c*/ 	.word	0x00000000
        /*0010*/ 	.short	0x0002
        /*0012*/ 	.short	0x0010
        /*0014*/ 	.byte	0x00, 0xf0, 0x11, 0x00


	//----- nvinfo : EIATTR_KPARAM_INFO
	.align		4
.L_9:
        /*0018*/ 	.byte	0x04, 0x17
        /*001a*/ 	.short	(.L_11 - .L_10)
.L_10:
        /*001c*/ 	.word	0x00000000
        /*0020*/ 	.short	0x0001
        /*0022*/ 	.short	0x0008
        /*0024*/ 	.byte	0x00, 0xf5, 0x21, 0x00


	//----- nvinfo : EIATTR_KPARAM_INFO
	.align		4
.L_11:
        /*0028*/ 	.byte	0x04, 0x17
        /*002a*/ 	.short	(.L_13 - .L_12)
.L_12:
        /*002c*/ 	.word	0x00000000
        /*0030*/ 	.short	0x0000
        /*0032*/ 	.short	0x0000
        /*0034*/ 	.byte	0x00, 0xf5, 0x21, 0x00


	//----- nvinfo : EIATTR_SPARSE_MMA_MASK
	.align		4
.L_13:
        /*0038*/ 	.byte	0x03, 0x50
        /*003a*/ 	.short	0x0000


	//----- nvinfo : EIATTR_MAXREG_COUNT
	.align		4
        /*003c*/ 	.byte	0x03, 0x1b
        /*003e*/ 	.short	0x00ff


	//----- nvinfo : EIATTR_NUM_BARRIERS
	.align		4
        /*0040*/ 	.byte	0x02, 0x4c
        /*0042*/ 	.byte	0x01
	.zero		1


	//----- nvinfo : EIATTR_MERCURY_ISA_VERSION
	.align		4
        /*0044*/ 	.byte	0x03, 0x5f
        /*0046*/ 	.short	0x0101


	//----- nvinfo : EIATTR_VRC_CTA_INIT_COUNT
	.align		4
        /*0048*/ 	.byte	0x02, 0x4a
	.zero		1
	.zero		1


	//----- nvinfo : EIATTR_EXIT_INSTR_OFFSETS
	.align		4
        /*004c*/ 	.byte	0x04, 0x1c
        /*004e*/ 	.short	(.L_15 - .L_14)


	//   ....[0]....
.L_14:
        /*0050*/ 	.word	0x00000280


	//   ....[1]....
        /*0054*/ 	.word	0x00000300


	//----- nvinfo : EIATTR_CRS_STACK_SIZE
	.align		4
.L_15:
        /*0058*/ 	.byte	0x04, 0x1e
        /*005a*/ 	.short	(.L_17 - .L_16)
.L_16:
        /*005c*/ 	.word	0x00000000


	//----- nvinfo : EIATTR_CBANK_PARAM_SIZE
	.align		4
.L_17:
        /*0060*/ 	.byte	0x03, 0x19
        /*0062*/ 	.short	0x0014


	//----- nvinfo : EIATTR_PARAM_CBANK
	.align		4
        /*0064*/ 	.byte	0x04, 0x0a
        /*0066*/ 	.short	(.L_19 - .L_18)
	.align		4
.L_18:
        /*0068*/ 	.word	index@(.nv.constant0._Z17reduction_kernel1PKfPfi)
        /*006c*/ 	.short	0x0380
        /*006e*/ 	.short	0x0014


	//----- nvinfo : EIATTR_SW_WAR
	.align		4
.L_19:
        /*0070*/ 	.byte	0x04, 0x36
        /*0072*/ 	.short	(.L_21 - .L_20)
.L_20:
        /*0074*/ 	.word	0x00000008
.L_21:


//--------------------- .nv.callgraph             --------------------------
	.section	.nv.callgraph,"",@"SHT_CUDA_CALLGRAPH"
	.align	4
	.sectionentsize	8
	.align		4
        /*0000*/ 	.word	0x00000000
	.align		4
        /*0004*/ 	.word	0xffffffff
	.align		4
        /*0008*/ 	.word	0x00000000
	.align		4
        /*000c*/ 	.word	0xfffffffe
	.align		4
        /*0010*/ 	.word	0x00000000
	.align		4
        /*0014*/ 	.word	0xfffffffd
	.align		4
        /*0018*/ 	.word	0x00000000
	.align		4
        /*001c*/ 	.word	0xfffffffc


//--------------------- .text._Z17reduction_kernel1PKfPfi --------------------------
	.section	.text._Z17reduction_kernel1PKfPfi,"ax",@progbits
	.align	128
        .global         _Z17reduction_kernel1PKfPfi
        .type           _Z17reduction_kernel1PKfPfi,@function
        .size           _Z17reduction_kernel1PKfPfi,(.L_x_5 - _Z17reduction_kernel1PKfPfi)
        .other          _Z17reduction_kernel1PKfPfi,@"STO_CUDA_ENTRY STV_DEFAULT"
_Z17reduction_kernel1PKfPfi:
.text._Z17reduction_kernel1PKfPfi:
[----:B------:R-:W-:Y:S01]  /*0000*/  LDC R1, c[0x0][0x37c] ;  /* 0x0000df00ff017b82 */ /* 0x000fe20000000800 */
[----:B------:R-:W0:Y:S01]  /*0010*/  S2R R7, SR_CTAID.X ;  /* 0x0000000000077919 */ /* 0x000e220000002500 */
[----:B------:R-:W1:Y:S01]  /*0020*/  LDCU UR4, c[0x0][0x360] ;  /* 0x00006c00ff0477ac */ /* 0x000e620008000800 */
[----:B------:R-:W-:Y:S01]  /*0030*/  BSSY.RECONVERGENT B0, `(.L_x_0) ;  /* 0x0000011000007945 */ /* 0x000fe20003800200 */
[----:B------:R-:W-:Y:S01]  /*0040*/  IMAD.MOV.U32 R6, RZ, RZ, RZ ;  /* 0x000000ffff067224 */ /* 0x000fe200078e00ff */
[----:B------:R-:W0:Y:S01]  /*0050*/  S2R R8, SR_TID.X ;  /* 0x0000000000087919 */ /* 0x000e220000002100 */
[----:B------:R-:W2:Y:S01]  /*0060*/  LDCU UR5, c[0x0][0x390] ;  /* 0x00007200ff0577ac */ /* 0x000ea20008000800 */
[----:B------:R-:W3:Y:S01]  /*0070*/  LDCU.64 UR6, c[0x0][0x358] ;  /* 0x00006b00ff0677ac */ /* 0x000ee20008000a00 */
[----:B-1----:R-:W-:Y:S01]  /*0080*/  MOV R0, UR4 ;  /* 0x0000000400007c02 */ /* 0x002fe20008000f00 */
[----:B0-----:R-:W-:-:S05]  /*0090*/  IMAD R3, R7, UR4, R8 ;  /* 0x0000000407037c24 */ /* 0x001fca000f8e0208 */
[----:B--2---:R-:W-:-:S13]  /*00a0*/  ISETP.GE.AND P0, PT, R3, UR5, PT ;  /* 0x0000000503007c0c */ /* 0x004fda000bf06270 */
[----:B---3--:R-:W-:Y:S05]  /*00b0*/  @P0 BRA `(.L_x_1) ;  /* 0x0000000000200947 */ /* 0x008fea0003800000 */
[----:B------:R-:W0:Y:S01]  /*00c0*/  LDC.64 R4, c[0x0][0x380] ;  /* 0x0000e000ff047b82 */ /* 0x000e220000000a00 */
[----:B------:R-:W-:-:S05]  /*00d0*/  IMAD.IADD R9, R3, 0x1, R0 ;  /* 0x0000000103097824 */ /* 0x000fca00078e0200 */
[----:B------:R-:W-:Y:S01]  /*00e0*/  ISETP.GE.U32.AND P0, PT, R9, UR5, PT ;  /* 0x0000000509007c0c */ /* 0x000fe2000bf06070 */
[----:B0-----:R-:W-:-:S12]  /*00f0*/  IMAD.WIDE R2, R3, 0x4, R4 ;  /* 0x0000000403027825 */ /* 0x001fd800078e0204 */
[----:B------:R-:W-:Y:S01]  /*0100*/  @!P0 IMAD.WIDE.U32 R4, R9, 0x4, R4 ;  /* 0x0000000409048825 */ /* 0x000fe200078e0004 */
[----:B------:R-:W2:Y:S05]  /*0110*/  LDG.E R6, desc[UR6][R2.64] ;  /* 0x0000000602067981 */ /* 0x000eaa000c1e1900 */
[----:B------:R-:W2:Y:S02]  /*0120*/  @!P0 LDG.E R5, desc[UR6][R4.64] ;  /* 0x0000000604058981 */ /* 0x000ea4000c1e1900 */
[----:B--2---:R-:W-:-:S07]  /*0130*/  @!P0 FADD R6, R6, R5 ;  /* 0x0000000506068221 */ /* 0x004fce0000000000 */
.L_x_1:
[----:B------:R-:W-:Y:S05]  /*0140*/  BSYNC.RECONVERGENT B0 ;  /* 0x0000000000007941 */ /* 0x000fea0003800200 */
.L_x_0:
[----:B------:R-:W0:Y:S01]  /*0150*/  S2UR UR5, SR_CgaCtaId ;  /* 0x00000000000579c3 */ /* 0x000e220000008800 */
[----:B------:R-:W-:Y:S01]  /*0160*/  UMOV UR4, 0x400 ;  /* 0x0000040000047882 */ /* 0x000fe20000000000 */
[----:B------:R-:W-:Y:S02]  /*0170*/  ISETP.GE.U32.AND P1, PT, R0, 0x2, PT ;  /* 0x000000020000780c */ /* 0x000fe40003f26070 */
[----:B------:R-:W-:Y:S01]  /*0180*/  ISETP.NE.AND P0, PT, R8, RZ, PT ;  /* 0x000000ff0800720c */ /* 0x000fe20003f05270 */
[----:B0-----:R-:W-:-:S06]  /*0190*/  ULEA UR4, UR5, UR4, 0x18 ;  /* 0x0000000405047291 */ /* 0x001fcc000f8ec0ff */
[----:B------:R-:W-:-:S05]  /*01a0*/  LEA R3, R8, UR4, 0x2 ;  /* 0x0000000408037c11 */ /* 0x000fca000f8e10ff */
[----:B------:R0:W-:Y:S01]  /*01b0*/  STS [R3], R6 ;  /* 0x0000000603007388 */ /* 0x0001e20000000800 */
[----:B------:R-:W-:Y:S05]  /*01c0*/  @!P1 BRA `(.L_x_2) ;  /* 0x00000000002c9947 */ /* 0x000fea0003800000 */
.L_x_3:
[----:B------:R-:W-:Y:S01]  /*01d0*/  BAR.SYNC.DEFER_BLOCKING 0x0 ;  /* 0x0000000000007b1d */ /* 0x000fe20000010000 */
[----:B0-----:R-:W-:-:S04]  /*01e0*/  SHF.R.U32.HI R6, RZ, 0x1, R0 ;  /* 0x00000001ff067819 */ /* 0x001fc80000011600 */
[----:B------:R-:W-:-:S13]  /*01f0*/  ISETP.GE.U32.AND P1, PT, R8, R6, PT ;  /* 0x000000060800720c */ /* 0x000fda0003f26070 */
[----:B------:R-:W-:Y:S01]  /*0200*/  @!P1 LEA R2, R6, R3, 0x2 ;  /* 0x0000000306029211 */ /* 0x000fe200078e10ff */
[----:B------:R-:W-:Y:S05]  /*0210*/  @!P1 LDS R5, [R3] ;  /* 0x0000000003059984 */ /* 0x000fea0000000800 */
[----:B------:R-:W0:Y:S02]  /*0220*/  @!P1 LDS R2, [R2] ;  /* 0x0000000002029984 */ /* 0x000e240000000800 */
[----:B0-----:R-:W-:-:S05]  /*0230*/  @!P1 FADD R4, R2, R5 ;  /* 0x0000000502049221 */ /* 0x001fca0000000000 */
[----:B------:R1:W-:Y:S01]  /*0240*/  @!P1 STS [R3], R4 ;  /* 0x0000000403009388 */ /* 0x0003e20000000800 */
[----:B------:R-:W-:Y:S01]  /*0250*/  ISETP.GT.U32.AND P1, PT, R0, 0x3, PT ;  /* 0x000000030000780c */ /* 0x000fe20003f24070 */
[----:B------:R-:W-:-:S12]  /*0260*/  IMAD.MOV.U32 R0, RZ, RZ, R6 ;  /* 0x000000ffff007224 */ /* 0x000fd800078e0006 */
[----:B-1----:R-:W-:Y:S05]  /*0270*/  @P1 BRA `(.L_x_3) ;  /* 0xfffffffc00d41947 */ /* 0x002fea000383ffff */
.L_x_2:
[----:B------:R-:W-:Y:S05]  /*0280*/  @P0 EXIT ;  /* 0x000000000000094d */ /* 0x000fea0003800000 */
[----:B------:R-:W1:Y:S01]  /*0290*/  S2UR UR5, SR_CgaCtaId ;  /* 0x00000000000579c3 */ /* 0x000e620000008800 */
[----:B------:R-:W-:-:S07]  /*02a0*/  UMOV UR4, 0x400 ;  /* 0x0000040000047882 */ /* 0x000fce0000000000 */
[----:B0-----:R-:W0:Y:S01]  /*02b0*/  LDC.64 R2, c[0x0][0x388] ;  /* 0x0000e200ff027b82 */ /* 0x001e220000000a00 */
[----:B-1----:R-:W-:Y:S01]  /*02c0*/  ULEA UR4, UR5, UR4, 0x18 ;  /* 0x0000000405047291 */ /* 0x002fe2000f8ec0ff */
[----:B0-----:R-:W-:-:S08]  /*02d0*/  IMAD.WIDE.U32 R2, R7, 0x4, R2 ;  /* 0x0000000407027825 */ /* 0x001fd000078e0002 */
[----:B------:R-:W0:Y:S04]  /*02e0*/  LDS R5, [UR4] ;  /* 0x00000004ff057984 */ /* 0x000e280008000800 */
[----:B0-----:R-:W-:Y:S01]  /*02f0*/  STG.E desc[UR6][R2.64], R5 ;  /* 0x0000000502007986 */ /* 0x001fe2000c101906 */
[----:B------:R-:W-:Y:S05]  /*0300*/  EXIT ;  /* 0x000000000000794d */ /* 0x000fea0003800000 */
.L_x_4:
[----:B------:R-:W-:-:S00]  /*0310*/  BRA `(.L_x_4) ;  /* 0xfffffffc00fc7947 */ /* 0x000fc0000383ffff */
[----:B------:R-:W-:-:S00]  /*0320*/  NOP ;  /* 0x0000000000007918 */ /* 0x000fc00000000000 */
        /* <DEDUP_REMOVED lines=13> */
.L_x_5:


//--------------------- .nv.shared._Z17reduction_kernel1PKfPfi --------------------------
	.section	.nv.shared._Z17reduction_kernel1PKfPfi,"aw",@nobits
	.sectionflags	@""
	.align	16
	.zero		1024


//--------------------- .nv.shared.reserved.0     --------------------------
	.section	.nv.shared.reserved.0,"aw",@nobits
	.weak		__nv_reservedSMEM_offset_0_alias
	.size		__nv_reservedSMEM_offset_0_alias, 0, 64
	.other		__nv_reservedSMEM_offset_0_alias,@"STO_CUDA_RESERVED_SHARED STV_DEFAULT"
__nv_reservedSMEM_offset_0_alias:
	.zero		0
	.zero		64


//--------------------- .nv.constant0._Z17reduction_kernel1PKfPfi --------------------------
	.section	.nv.constant0._Z17reduction_kernel1PKfPfi,"a",@progbits
	.sectionflags	@""
	.align	4
.nv.constant0._Z17reduction_kernel1PKfPfi:
	.zero		916


//--------------------- SYMBOLS --------------------------

	.type		.nv.reservedSmem.offset0,@object
	.size		.nv.reservedSmem.offset0,0x4
	.type		.nv.reservedSmem.cap,@object
	.size		.nv.reservedSmem.cap,0x4
